	.headerflags	@"EF_CUDA_TEXMODE_UNIFIED EF_CUDA_64BIT_ADDRESS EF_CUDA_ACCELERATORS EF_CUDA_SM90 EF_CUDA_VIRTUAL_SM(EF_CUDA_SM90)"
	.elftype	@"ET_EXEC"


//--------------------- .nv.info                  --------------------------
	.section	.nv.info,"",@"SHT_CUDA_INFO"
	.align	4


	//----- nvinfo : EIATTR_REGCOUNT
	.align		4
        /*0000*/ 	.byte	0x04, 0x2f
        /*0002*/ 	.short	(.L_1 - .L_0)
	.align		4
.L_0:
        /*0004*/ 	.word	index@(triton_poi_fused_add_repeat_88)
        /*0008*/ 	.word	0x00000010


	//----- nvinfo : EIATTR_MIN_STACK_SIZE
	.align		4
.L_1:
        /*000c*/ 	.byte	0x04, 0x12
        /*000e*/ 	.short	(.L_3 - .L_2)
	.align		4
.L_2:
        /*0010*/ 	.word	index@(triton_poi_fused_add_repeat_88)
        /*0014*/ 	.word	0x00000000


	//----- nvinfo : EIATTR_FRAME_SIZE
	.align		4
.L_3:
        /*0018*/ 	.byte	0x04, 0x11
        /*001a*/ 	.short	(.L_5 - .L_4)
	.align		4
.L_4:
        /*001c*/ 	.word	index@(triton_poi_fused_add_repeat_88)
        /*0020*/ 	.word	0x00000000


	//----- nvinfo : EIATTR_MIN_STACK_SIZE
	.align		4
.L_5:
        /*0024*/ 	.byte	0x04, 0x12
        /*0026*/ 	.short	(.L_7 - .L_6)
	.align		4
.L_6:
        /*0028*/ 	.word	index@(triton_poi_fused_add_repeat_88)
        /*002c*/ 	.word	0x00000000
.L_7:


//--------------------- .nv.info.triton_poi_fused_add_repeat_88 --------------------------
	.section	.nv.info.triton_poi_fused_add_repeat_88,"",@"SHT_CUDA_INFO"
	.sectionflags	@""
	.align	4


	//----- nvinfo : EIATTR_CUDA_API_VERSION
	.align		4
        /*0000*/ 	.byte	0x04, 0x37
        /*0002*/ 	.short	(.L_9 - .L_8)
.L_8:
        /*0004*/ 	.word	0x0000007c


	//----- nvinfo : EIATTR_KPARAM_INFO
	.align		4
.L_9:
        /*0008*/ 	.byte	0x04, 0x17
        /*000a*/ 	.short	(.L_11 - .L_10)
.L_10:
        /*000c*/ 	.word	0x00000000
        /*0010*/ 	.short	0x0003
        /*0012*/ 	.short	0x0018
        /*0014*/ 	.byte	0x00, 0xf0, 0x11, 0x00


	//----- nvinfo : EIATTR_KPARAM_INFO
	.align		4
.L_11:
        /*0018*/ 	.byte	0x04, 0x17
        /*001a*/ 	.short	(.L_13 - .L_12)
.L_12:
        /*001c*/ 	.word	0x00000000
        /*0020*/ 	.short	0x0002
        /*0022*/ 	.short	0x0010
        /*0024*/ 	.byte	0x00, 0xf4, 0x21, 0x00


	//----- nvinfo : EIATTR_KPARAM_INFO
	.align		4
.L_13:
        /*0028*/ 	.byte	0x04, 0x17
        /*002a*/ 	.short	(.L_15 - .L_14)
.L_14:
        /*002c*/ 	.word	0x00000000
        /*0030*/ 	.short	0x0001
        /*0032*/ 	.short	0x0008
        /*0034*/ 	.byte	0x00, 0xf4, 0x21, 0x00


	//----- nvinfo : EIATTR_KPARAM_INFO
	.align		4
.L_15:
        /*0038*/ 	.byte	0x04, 0x17
        /*003a*/ 	.short	(.L_17 - .L_16)
.L_16:
        /*003c*/ 	.word	0x00000000
        /*0040*/ 	.short	0x0000
        /*0042*/ 	.short	0x0000
        /*0044*/ 	.byte	0x00, 0xf4, 0x21, 0x00


	//----- nvinfo : EIATTR_SPARSE_MMA_MASK
	.align		4
.L_17:
        /*0048*/ 	.byte	0x03, 0x50
        /*004a*/ 	.short	0x0000


	//----- nvinfo : EIATTR_MAXREG_COUNT
	.align		4
        /*004c*/ 	.byte	0x03, 0x1b
        /*004e*/ 	.short	0x00ff


	//----- nvinfo : EIATTR_EXIT_INSTR_OFFSETS
	.align		4
        /*0050*/ 	.byte	0x04, 0x1c
        /*0052*/ 	.short	(.L_19 - .L_18)


	//   ....[0]....
.L_18:
        /*0054*/ 	.word	0x00000280


	//----- nvinfo : EIATTR_REQNTID
	.align		4
.L_19:
        /*0058*/ 	.byte	0x04, 0x10
        /*005a*/ 	.short	(.L_21 - .L_20)
.L_20:
        /*005c*/ 	.word	0x00000080
        /*0060*/ 	.word	0x00000001
        /*0064*/ 	.word	0x00000001


	//----- nvinfo : EIATTR_CBANK_PARAM_SIZE
	.align		4
.L_21:
        /*0068*/ 	.byte	0x03, 0x19
        /*006a*/ 	.short	0x001c


	//----- nvinfo : EIATTR_PARAM_CBANK
	.align		4
        /*006c*/ 	.byte	0x04, 0x0a
        /*006e*/ 	.short	(.L_23 - .L_22)
	.align		4
.L_22:
        /*0070*/ 	.word	index@(.nv.constant0.triton_poi_fused_add_repeat_88)
        /*0074*/ 	.short	0x0210
        /*0076*/ 	.short	0x001c


	//----- nvinfo : EIATTR_SW_WAR
	.align		4
.L_23:
        /*0078*/ 	.byte	0x04, 0x36
        /*007a*/ 	.short	(.L_25 - .L_24)
.L_24:
        /*007c*/ 	.word	0x00000008
.L_25:


//--------------------- .nv.callgraph             --------------------------
	.section	.nv.callgraph,"",@"SHT_CUDA_CALLGRAPH"
	.align	4
	.sectionentsize	8
	.align		4
        /*0000*/ 	.word	0x00000000
	.align		4
        /*0004*/ 	.word	0xffffffff
	.align		4
        /*0008*/ 	.word	0x00000000
	.align		4
        /*000c*/ 	.word	0xfffffffe
	.align		4
        /*0010*/ 	.word	0x00000000
	.align		4
        /*0014*/ 	.word	0xfffffffd
	.align		4
        /*0018*/ 	.word	0x00000000
	.align		4
        /*001c*/ 	.word	0xfffffffc


//--------------------- .text.triton_poi_fused_add_repeat_88 --------------------------
	.section	.text.triton_poi_fused_add_repeat_88,"ax",@progbits
	.align	128
        .global         triton_poi_fused_add_repeat_88
        .type           triton_poi_fused_add_repeat_88,@function
        .size           triton_poi_fused_add_repeat_88,(.L_x_1 - triton_poi_fused_add_repeat_88)
        .other          triton_poi_fused_add_repeat_88,@"STO_CUDA_ENTRY STV_DEFAULT"
triton_poi_fused_add_repeat_88:
.text.triton_poi_fused_add_repeat_88:
[----:B------:R-:W-:Y:S01]  /*0000*/  LDC R1, c[0x0][0x28] ;  /* 0x00000a00ff017b82 */ /* 0x000fe20000000800 */
[----:B------:R-:W1:Y:S07]  /*0010*/  S2R R0, SR_TID.X ;  /* 0x0000000000007919 */ /* 0x000e6e0000002100 */
[----:B------:R-:W2:Y:S01]  /*0020*/  LDC.64 R8, c[0x0][0x210] ;  /* 0x00008400ff087b82 */ /* 0x000ea20000000a00 */
[----:B------:R-:W-:Y:S01]  /*0030*/  ULDC.64 UR4, c[0x0][0x208] ;  /* 0x0000820000047ab9 */ /* 0x000fe20000000a00 */
[----:B------:R-:W3:Y:S06]  /*0040*/  S2R R11, SR_CTAID.X ;  /* 0x00000000000b7919 */ /* 0x000eec0000002500 */
[----:B------:R-:W4:Y:S01]  /*0050*/  LDC.64 R6, c[0x0][0x218] ;  /* 0x00008600ff067b82 */ /* 0x000f220000000a00 */
[----:B-1----:R-:W-:-:S05]  /*0060*/  IMAD.SHL.U32 R0, R0, 0x2, RZ ;  /* 0x0000000200007824 */ /* 0x002fca00078e00ff */
[----:B------:R-:W-:-:S05]  /*0070*/  LOP3.LUT R0, R0, 0xfe, RZ, 0xc0, !PT ;  /* 0x000000fe00007812 */ /* 0x000fca00078ec0ff */
[----:B---3--:R-:W-:-:S04]  /*0080*/  IMAD R11, R11, 0x100, R0 ;  /* 0x000001000b0b7824 */ /* 0x008fc800078e0200 */
[----:B------:R-:W-:Y:S01]  /*0090*/  IMAD.HI R3, R11, 0x38e38e39, RZ ;  /* 0x38e38e390b037827 */ /* 0x000fe200078e02ff */
[----:B------:R-:W-:-:S04]  /*00a0*/  SHF.R.S32.HI R0, RZ, 0x1f, R11 ;  /* 0x0000001fff007819 */ /* 0x000fc8000001140b */
[----:B------:R-:W-:Y:S02]  /*00b0*/  LEA.HI R4, R0, R11, RZ, 0x9 ;  /* 0x0000000b00047211 */ /* 0x000fe400078f48ff */
[----:B------:R-:W-:Y:S02]  /*00c0*/  SHF.R.U32.HI R0, RZ, 0x1f, R3 ;  /* 0x0000001fff007819 */ /* 0x000fe40000011603 */
[----:B------:R-:W-:Y:S02]  /*00d0*/  LOP3.LUT R2, R4, 0xfffffe00, RZ, 0xc0, !PT ;  /* 0xfffffe0004027812 */ /* 0x000fe400078ec0ff */
[----:B------:R-:W-:Y:S02]  /*00e0*/  LEA.HI.SX32 R0, R3, R0, 0x15 ;  /* 0x0000000003007211 */ /* 0x000fe400078faaff */
[----:B------:R-:W-:-:S05]  /*00f0*/  IADD3 R5, R11, -R2, RZ ;  /* 0x800000020b057210 */ /* 0x000fca0007ffe0ff */
[----:B------:R-:W-:-:S04]  /*0100*/  IMAD R2, R0, 0x2400, R5 ;  /* 0x0000240000027824 */ /* 0x000fc800078e0205 */
[----:B------:R-:W-:Y:S02]  /*0110*/  VIADD R13, R2, 0x2200 ;  /* 0x00002200020d7836 */ /* 0x000fe40000000000 */
[----:B--2---:R-:W-:-:S04]  /*0120*/  IMAD.WIDE R2, R11, 0x4, R8 ;  /* 0x000000040b027825 */ /* 0x004fc800078e0208 */
[----:B------:R-:W-:Y:S02]  /*0130*/  IMAD.WIDE R8, R13, 0x4, R8 ;  /* 0x000000040d087825 */ /* 0x000fe400078e0208 */
[----:B------:R-:W2:Y:S02]  /*0140*/  LDG.E.64 R2, desc[UR4][R2.64] ;  /* 0x0000000402027981 */ /* 0x000ea4000c1e1b00 */
[----:B------:R-:W-:Y:S02]  /*0150*/  IMAD R11, R0, -0x2400, R11 ;  /* 0xffffdc00000b7824 */ /* 0x000fe400078e020b */
[----:B------:R-:W2:Y:S02]  /*0160*/  LDG.E.EL.64 R8, desc[UR4][R8.64] ;  /* 0x0000000408087981 */ /* 0x000ea4000c2e1b00 */
[----:B----4-:R-:W-:Y:S01]  /*0170*/  IMAD.WIDE R6, R11, 0x4, R6 ;  /* 0x000000040b067825 */ /* 0x010fe200078e0206 */
[----:B------:R-:W-:Y:S01]  /*0180*/  SHF.R.S32.HI R4, RZ, 0x9, R4 ;  /* 0x00000009ff047819 */ /* 0x000fe20000011404 */
[----:B------:R-:W1:Y:S04]  /*0190*/  LDC.64 R10, c[0x0][0x220] ;  /* 0x00008800ff0a7b82 */ /* 0x000e680000000a00 */
[----:B------:R-:W3:Y:S01]  /*01a0*/  LDG.E.EL.64 R6, desc[UR4][R6.64] ;  /* 0x0000000406067981 */ /* 0x000ee2000c2e1b00 */
[----:B------:R-:W-:-:S05]  /*01b0*/  IMAD.HI R12, R4, 0x38e38e39, RZ ;  /* 0x38e38e39040c7827 */ /* 0x000fca00078e02ff */
[----:B------:R-:W-:-:S04]  /*01c0*/  SHF.R.U32.HI R13, RZ, 0x1f, R12 ;  /* 0x0000001fff0d7819 */ /* 0x000fc8000001160c */
[----:B------:R-:W-:-:S05]  /*01d0*/  LEA.HI.SX32 R13, R12, R13, 0x1e ;  /* 0x0000000d0c0d7211 */ /* 0x000fca00078ff2ff */
[----:B------:R-:W-:Y:S01]  /*01e0*/  IMAD R13, R13, -0x12, R4 ;  /* 0xffffffee0d0d7824 */ /* 0x000fe200078e0204 */
[----:B------:R-:W-:-:S04]  /*01f0*/  LEA R0, R0, R5, 0x9 ;  /* 0x0000000500007211 */ /* 0x000fc800078e48ff */
[C---:B------:R-:W-:Y:S02]  /*0200*/  ISETP.NE.AND P0, PT, R13.reuse, 0x11, PT ;  /* 0x000000110d00780c */ /* 0x040fe40003f05270 */
[----:B------:R-:W-:-:S05]  /*0210*/  LEA R13, R13, R0, 0xb ;  /* 0x000000000d0d7211 */ /* 0x000fca00078e58ff */
[----:B-1----:R-:W-:Y:S01]  /*0220*/  IMAD.WIDE R10, R13, 0x4, R10 ;  /* 0x000000040d0a7825 */ /* 0x002fe200078e020a */
[----:B--2---:R-:W-:Y:S02]  /*0230*/  SEL R5, R8, R2, !P0 ;  /* 0x0000000208057207 */ /* 0x004fe40004000000 */
[----:B------:R-:W-:-:S03]  /*0240*/  SEL R0, R9, R3, !P0 ;  /* 0x0000000309007207 */ /* 0x000fc60004000000 */
[----:B---3--:R-:W-:Y:S02]  /*0250*/  FADD R6, R6, R5 ;  /* 0x0000000506067221 */ /* 0x008fe40000000000 */
[----:B------:R-:W-:-:S05]  /*0260*/  FADD R7, R7, R0 ;  /* 0x0000000007077221 */ /* 0x000fca0000000000 */
[----:B------:R-:W-:Y:S01]  /*0270*/  STG.E.64 desc[UR4][R10.64], R6 ;  /* 0x000000060a007986 */ /* 0x000fe2000c101b04 */
[----:B------:R-:W-:Y:S05]  /*0280*/  EXIT ;  /* 0x000000000000794d */ /* 0x000fea0003800000 */
.L_x_0:
[----:B------:R-:W-:-:S00]  /*0290*/  BRA `(.L_x_0) ;  /* 0xfffffffc00fc7947 */ /* 0x000fc0000383ffff */
[----:B------:R-:W-:-:S00]  /*02a0*/  NOP ;  /* 0x0000000000007918 */ /* 0x000fc00000000000 */
        /* <DEDUP_REMOVED lines=13> */
.L_x_1:


//--------------------- .nv.constant0.triton_poi_fused_add_repeat_88 --------------------------
	.section	.nv.constant0.triton_poi_fused_add_repeat_88,"a",@progbits
	.sectionflags	@""
	.align	4
.nv.constant0.triton_poi_fused_add_repeat_88:
	.zero		556
